//
// Generated by NVIDIA NVVM Compiler
//
// Compiler Build ID: CL-36424714
// Cuda compilation tools, release 13.0, V13.0.88
// Based on NVVM 20.0.0
//

.version 9.0
.target sm_100
.address_size 64

	// .globl	_Z13device_globalPji

.visible .entry _Z13device_globalPji(
	.param .u64 .ptr .align 1 _Z13device_globalPji_param_0,
	.param .u32 _Z13device_globalPji_param_1
)
{
	.reg .pred 	%p<2>;
	.reg .b16 	%rs<36>;
	.reg .b32 	%r<73>;
	.reg .b64 	%rd<67>;

	ld.param.u64 	%rd2, [_Z13device_globalPji_param_0];
	cvta.to.global.u64 	%rd1, %rd2;
	mov.u32 	%r5, %ctaid.x;
	mov.u32 	%r6, %ntid.x;
	mov.u32 	%r1, %tid.x;
	mad.lo.s32 	%r7, %r5, %r6, %r1;
	cvt.u16.u32 	%rs35, %r7;
	mov.b32 	%r72, 0;
$L__BB0_1:
	add.s16 	%rs4, %rs35, 1;
	cvt.u32.u16 	%r8, %rs35;
	and.b32  	%r9, %r8, 255;
	mul.wide.u32 	%rd3, %r9, 4;
	add.s64 	%rd4, %rd1, %rd3;
	st.global.u32 	[%rd4], %r1;
	add.s16 	%rs5, %rs35, 2;
	cvt.u32.u16 	%r10, %rs4;
	and.b32  	%r11, %r10, 255;
	mul.wide.u32 	%rd5, %r11, 4;
	add.s64 	%rd6, %rd1, %rd5;
	st.global.u32 	[%rd6], %r1;
	add.s16 	%rs6, %rs35, 3;
	cvt.u32.u16 	%r12, %rs5;
	and.b32  	%r13, %r12, 255;
	mul.wide.u32 	%rd7, %r13, 4;
	add.s64 	%rd8, %rd1, %rd7;
	st.global.u32 	[%rd8], %r1;
	add.s16 	%rs7, %rs35, 4;
	cvt.u32.u16 	%r14, %rs6;
	and.b32  	%r15, %r14, 255;
	mul.wide.u32 	%rd9, %r15, 4;
	add.s64 	%rd10, %rd1, %rd9;
	st.global.u32 	[%rd10], %r1;
	add.s16 	%rs8, %rs35, 5;
	cvt.u32.u16 	%r16, %rs7;
	and.b32  	%r17, %r16, 255;
	mul.wide.u32 	%rd11, %r17, 4;
	add.s64 	%rd12, %rd1, %rd11;
	st.global.u32 	[%rd12], %r1;
	add.s16 	%rs9, %rs35, 6;
	cvt.u32.u16 	%r18, %rs8;
	and.b32  	%r19, %r18, 255;
	mul.wide.u32 	%rd13, %r19, 4;
	add.s64 	%rd14, %rd1, %rd13;
	st.global.u32 	[%rd14], %r1;
	add.s16 	%rs10, %rs35, 7;
	cvt.u32.u16 	%r20, %rs9;
	and.b32  	%r21, %r20, 255;
	mul.wide.u32 	%rd15, %r21, 4;
	add.s64 	%rd16, %rd1, %rd15;
	st.global.u32 	[%rd16], %r1;
	add.s16 	%rs11, %rs35, 8;
	cvt.u32.u16 	%r22, %rs10;
	and.b32  	%r23, %r22, 255;
	mul.wide.u32 	%rd17, %r23, 4;
	add.s64 	%rd18, %rd1, %rd17;
	st.global.u32 	[%rd18], %r1;
	add.s16 	%rs12, %rs35, 9;
	cvt.u32.u16 	%r24, %rs11;
	and.b32  	%r25, %r24, 255;
	mul.wide.u32 	%rd19, %r25, 4;
	add.s64 	%rd20, %rd1, %rd19;
	st.global.u32 	[%rd20], %r1;
	add.s16 	%rs13, %rs35, 10;
	cvt.u32.u16 	%r26, %rs12;
	and.b32  	%r27, %r26, 255;
	mul.wide.u32 	%rd21, %r27, 4;
	add.s64 	%rd22, %rd1, %rd21;
	st.global.u32 	[%rd22], %r1;
	add.s16 	%rs14, %rs35, 11;
	cvt.u32.u16 	%r28, %rs13;
	and.b32  	%r29, %r28, 255;
	mul.wide.u32 	%rd23, %r29, 4;
	add.s64 	%rd24, %rd1, %rd23;
	st.global.u32 	[%rd24], %r1;
	add.s16 	%rs15, %rs35, 12;
	cvt.u32.u16 	%r30, %rs14;
	and.b32  	%r31, %r30, 255;
	mul.wide.u32 	%rd25, %r31, 4;
	add.s64 	%rd26, %rd1, %rd25;
	st.global.u32 	[%rd26], %r1;
	add.s16 	%rs16, %rs35, 13;
	cvt.u32.u16 	%r32, %rs15;
	and.b32  	%r33, %r32, 255;
	mul.wide.u32 	%rd27, %r33, 4;
	add.s64 	%rd28, %rd1, %rd27;
	st.global.u32 	[%rd28], %r1;
	add.s16 	%rs17, %rs35, 14;
	cvt.u32.u16 	%r34, %rs16;
	and.b32  	%r35, %r34, 255;
	mul.wide.u32 	%rd29, %r35, 4;
	add.s64 	%rd30, %rd1, %rd29;
	st.global.u32 	[%rd30], %r1;
	add.s16 	%rs18, %rs35, 15;
	cvt.u32.u16 	%r36, %rs17;
	and.b32  	%r37, %r36, 255;
	mul.wide.u32 	%rd31, %r37, 4;
	add.s64 	%rd32, %rd1, %rd31;
	st.global.u32 	[%rd32], %r1;
	add.s16 	%rs19, %rs35, 16;
	cvt.u32.u16 	%r38, %rs18;
	and.b32  	%r39, %r38, 255;
	mul.wide.u32 	%rd33, %r39, 4;
	add.s64 	%rd34, %rd1, %rd33;
	st.global.u32 	[%rd34], %r1;
	add.s16 	%rs20, %rs35, 17;
	cvt.u32.u16 	%r40, %rs19;
	and.b32  	%r41, %r40, 255;
	mul.wide.u32 	%rd35, %r41, 4;
	add.s64 	%rd36, %rd1, %rd35;
	st.global.u32 	[%rd36], %r1;
	add.s16 	%rs21, %rs35, 18;
	cvt.u32.u16 	%r42, %rs20;
	and.b32  	%r43, %r42, 255;
	mul.wide.u32 	%rd37, %r43, 4;
	add.s64 	%rd38, %rd1, %rd37;
	st.global.u32 	[%rd38], %r1;
	add.s16 	%rs22, %rs35, 19;
	cvt.u32.u16 	%r44, %rs21;
	and.b32  	%r45, %r44, 255;
	mul.wide.u32 	%rd39, %r45, 4;
	add.s64 	%rd40, %rd1, %rd39;
	st.global.u32 	[%rd40], %r1;
	add.s16 	%rs23, %rs35, 20;
	cvt.u32.u16 	%r46, %rs22;
	and.b32  	%r47, %r46, 255;
	mul.wide.u32 	%rd41, %r47, 4;
	add.s64 	%rd42, %rd1, %rd41;
	st.global.u32 	[%rd42], %r1;
	add.s16 	%rs24, %rs35, 21;
	cvt.u32.u16 	%r48, %rs23;
	and.b32  	%r49, %r48, 255;
	mul.wide.u32 	%rd43, %r49, 4;
	add.s64 	%rd44, %rd1, %rd43;
	st.global.u32 	[%rd44], %r1;
	add.s16 	%rs25, %rs35, 22;
	cvt.u32.u16 	%r50, %rs24;
	and.b32  	%r51, %r50, 255;
	mul.wide.u32 	%rd45, %r51, 4;
	add.s64 	%rd46, %rd1, %rd45;
	st.global.u32 	[%rd46], %r1;
	add.s16 	%rs26, %rs35, 23;
	cvt.u32.u16 	%r52, %rs25;
	and.b32  	%r53, %r52, 255;
	mul.wide.u32 	%rd47, %r53, 4;
	add.s64 	%rd48, %rd1, %rd47;
	st.global.u32 	[%rd48], %r1;
	add.s16 	%rs27, %rs35, 24;
	cvt.u32.u16 	%r54, %rs26;
	and.b32  	%r55, %r54, 255;
	mul.wide.u32 	%rd49, %r55, 4;
	add.s64 	%rd50, %rd1, %rd49;
	st.global.u32 	[%rd50], %r1;
	add.s16 	%rs28, %rs35, 25;
	cvt.u32.u16 	%r56, %rs27;
	and.b32  	%r57, %r56, 255;
	mul.wide.u32 	%rd51, %r57, 4;
	add.s64 	%rd52, %rd1, %rd51;
	st.global.u32 	[%rd52], %r1;
	add.s16 	%rs29, %rs35, 26;
	cvt.u32.u16 	%r58, %rs28;
	and.b32  	%r59, %r58, 255;
	mul.wide.u32 	%rd53, %r59, 4;
	add.s64 	%rd54, %rd1, %rd53;
	st.global.u32 	[%rd54], %r1;
	add.s16 	%rs30, %rs35, 27;
	cvt.u32.u16 	%r60, %rs29;
	and.b32  	%r61, %r60, 255;
	mul.wide.u32 	%rd55, %r61, 4;
	add.s64 	%rd56, %rd1, %rd55;
	st.global.u32 	[%rd56], %r1;
	add.s16 	%rs31, %rs35, 28;
	cvt.u32.u16 	%r62, %rs30;
	and.b32  	%r63, %r62, 255;
	mul.wide.u32 	%rd57, %r63, 4;
	add.s64 	%rd58, %rd1, %rd57;
	st.global.u32 	[%rd58], %r1;
	add.s16 	%rs32, %rs35, 29;
	cvt.u32.u16 	%r64, %rs31;
	and.b32  	%r65, %r64, 255;
	mul.wide.u32 	%rd59, %r65, 4;
	add.s64 	%rd60, %rd1, %rd59;
	st.global.u32 	[%rd60], %r1;
	add.s16 	%rs33, %rs35, 30;
	cvt.u32.u16 	%r66, %rs32;
	and.b32  	%r67, %r66, 255;
	mul.wide.u32 	%rd61, %r67, 4;
	add.s64 	%rd62, %rd1, %rd61;
	st.global.u32 	[%rd62], %r1;
	add.s16 	%rs34, %rs35, 31;
	cvt.u32.u16 	%r68, %rs33;
	and.b32  	%r69, %r68, 255;
	mul.wide.u32 	%rd63, %r69, 4;
	add.s64 	%rd64, %rd1, %rd63;
	st.global.u32 	[%rd64], %r1;
	add.s16 	%rs35, %rs35, 32;
	cvt.u32.u16 	%r70, %rs34;
	and.b32  	%r71, %r70, 255;
	mul.wide.u32 	%rd65, %r71, 4;
	add.s64 	%rd66, %rd1, %rd65;
	st.global.u32 	[%rd66], %r1;
	add.s32 	%r72, %r72, 32;
	setp.ne.s32 	%p1, %r72, 512;
	@%p1 bra 	$L__BB0_1;
	ret;

}


// ===== COMPILED SASS (sm_100) =====

	.target	sm_100

	.elftype	@"ET_EXEC"


//--------------------- .note.nv.tkinfo           --------------------------
	.section	.note.nv.tkinfo,"",@"SHT_NOTE"
	.sectionflags	@"SHF_NOTE_NV_TKINFO"
	.tkinfo
        /*0018*/ 	.word	0x00000002
        /*0030*/ 	.string	""
        /*0030*/ 	.string	"ptxas"
        /*0030*/ 	.string	"Cuda compilation tools, release 13.0, V13.0.88"
        /*0030*/ 	.string	"Build cuda_13.0.r13.0/compiler.36424714_0"
        /*0030*/ 	.string	"-arch sm_100 -m 64 "



//--------------------- .note.nv.cuinfo           --------------------------
	.section	.note.nv.cuinfo,"",@"SHT_NOTE"
	.sectionflags	@"SHF_NOTE_NV_CUINFO"
        /*0018*/ 	.short	0x0002
        /*001a*/ 	.short	0x0064
        /*001c*/ 	.short	0x0082
	.zero		2


//--------------------- .nv.info                  --------------------------
	.section	.nv.info,"",@"SHT_CUDA_INFO"
	.align	4


	//----- nvinfo : EIATTR_REGCOUNT
	.align		4
        /*0000*/ 	.byte	0x04, 0x2f
        /*0002*/ 	.short	(.L_1 - .L_0)
	.align		4
.L_0:
        /*0004*/ 	.word	index@(_Z13device_globalPji)
        /*0008*/ 	.word	0x00000018


	//----- nvinfo : EIATTR_FRAME_SIZE
	.align		4
.L_1:
        /*000c*/ 	.byte	0x04, 0x11
        /*000e*/ 	.short	(.L_3 - .L_2)
	.align		4
.L_2:
        /*0010*/ 	.word	index@(_Z13device_globalPji)
        /*0014*/ 	.word	0x00000000


	//----- nvinfo : EIATTR_MIN_STACK_SIZE
	.align		4
.L_3:
        /*0018*/ 	.byte	0x04, 0x12
        /*001a*/ 	.short	(.L_5 - .L_4)
	.align		4
.L_4:
        /*001c*/ 	.word	index@(_Z13device_globalPji)
        /*0020*/ 	.word	0x00000000
.L_5:


//--------------------- .nv.compat                --------------------------
	.section	.nv.compat,"",@"SHT_CUDA_COMPAT_INFO"
	.align	4
        /*0000*/ 	.byte	0x02, 0x09, 0x00, 0x00, 0x02, 0x02, 0x01, 0x00, 0x02, 0x05, 0x05, 0x00, 0x03, 0x07, 0x01, 0x01
        /*0010*/ 	.byte	0x02, 0x03, 0x00, 0x00, 0x02, 0x06, 0x01, 0x00, 0x04, 0x0b, 0x08, 0x00, 0x09, 0x00, 0x00, 0x00
        /*0020*/ 	.byte	0x00, 0x00, 0x00, 0x00


//--------------------- .nv.info._Z13device_globalPji --------------------------
	.section	.nv.info._Z13device_globalPji,"",@"SHT_CUDA_INFO"
	.sectionflags	@""
	.align	4


	//----- nvinfo : EIATTR_CUDA_API_VERSION
	.align		4
        /*0000*/ 	.byte	0x04, 0x37
        /*0002*/ 	.short	(.L_7 - .L_6)
.L_6:
        /*0004*/ 	.word	0x00000082


	//----- nvinfo : EIATTR_KPARAM_INFO
	.align		4
.L_7:
        /*0008*/ 	.byte	0x04, 0x17
        /*000a*/ 	.short	(.L_9 - .L_8)
.L_8:
        /*000c*/ 	.word	0x00000000
        /*0010*/ 	.short	0x0001
        /*0012*/ 	.short	0x0008
        /*0014*/ 	.byte	0x00, 0xf0, 0x11, 0x00


	//----- nvinfo : EIATTR_KPARAM_INFO
	.align		4
.L_9:
        /*0018*/ 	.byte	0x04, 0x17
        /*001a*/ 	.short	(.L_11 - .L_10)
.L_10:
        /*001c*/ 	.word	0x00000000
        /*0020*/ 	.short	0x0000
        /*0022*/ 	.short	0x0000
        /*0024*/ 	.byte	0x00, 0xf5, 0x21, 0x00


	//----- nvinfo : EIATTR_SPARSE_MMA_MASK
	.align		4
.L_11:
        /*0028*/ 	.byte	0x03, 0x50
        /*002a*/ 	.short	0x0000


	//----- nvinfo : EIATTR_MAXREG_COUNT
	.align		4
        /*002c*/ 	.byte	0x03, 0x1b
        /*002e*/ 	.short	0x00ff


	//----- nvinfo : EIATTR_MERCURY_ISA_VERSION
	.align		4
        /*0030*/ 	.byte	0x03, 0x5f
        /*0032*/ 	.short	0x0101


	//----- nvinfo : EIATTR_VRC_CTA_INIT_COUNT
	.align		4
        /*0034*/ 	.byte	0x02, 0x4a
	.zero		1
	.zero		1


	//----- nvinfo : EIATTR_EXIT_INSTR_OFFSETS
	.align		4
        /*0038*/ 	.byte	0x04, 0x1c
        /*003a*/ 	.short	(.L_13 - .L_12)


	//   ....[0]....
.L_12:
        /*003c*/ 	.word	0x000008b0


	//----- nvinfo : EIATTR_CBANK_PARAM_SIZE
	.align		4
.L_13:
        /*0040*/ 	.byte	0x03, 0x19
        /*0042*/ 	.short	0x000c


	//----- nvinfo : EIATTR_PARAM_CBANK
	.align		4
        /*0044*/ 	.byte	0x04, 0x0a
        /*0046*/ 	.short	(.L_15 - .L_14)
	.align		4
.L_14:
        /*0048*/ 	.word	index@(.nv.constant0._Z13device_globalPji)
        /*004c*/ 	.short	0x0380
        /*004e*/ 	.short	0x000c


	//----- nvinfo : EIATTR_SW_WAR
	.align		4
.L_15:
        /*0050*/ 	.byte	0x04, 0x36
        /*0052*/ 	.short	(.L_17 - .L_16)
.L_16:
        /*0054*/ 	.word	0x00000008
.L_17:


//--------------------- .nv.callgraph             --------------------------
	.section	.nv.callgraph,"",@"SHT_CUDA_CALLGRAPH"
	.align	4
	.sectionentsize	8
	.align		4
        /*0000*/ 	.word	0x00000000
	.align		4
        /*0004*/ 	.word	0xffffffff
	.align		4
        /*0008*/ 	.word	0x00000000
	.align		4
        /*000c*/ 	.word	0xfffffffe
	.align		4
        /*0010*/ 	.word	0x00000000
	.align		4
        /*0014*/ 	.word	0xfffffffd
	.align		4
        /*0018*/ 	.word	0x00000000
	.align		4
        /*001c*/ 	.word	0xfffffffc


//--------------------- .text._Z13device_globalPji --------------------------
	.section	.text._Z13device_globalPji,"ax",@progbits
	.align	128
        .global         _Z13device_globalPji
        .type           _Z13device_globalPji,@function
        .size           _Z13device_globalPji,(.L_x_2 - _Z13device_globalPji)
        .other          _Z13device_globalPji,@"STO_CUDA_ENTRY STV_DEFAULT"
_Z13device_globalPji:
.text._Z13device_globalPji:
[----:B------:R-:W-:Y:S01]  /*0000*/  LDC R1, c[0x0][0x37c] ;  /* 0x0000df00ff017b82 */ /* 0x000fe20000000800 */
[----:B------:R-:W0:Y:S07]  /*0010*/  S2R R0, SR_TID.X ;  /* 0x0000000000007919 */ /* 0x000e2e0000002100 */
[----:B------:R-:W0:Y:S01]  /*0020*/  S2UR UR4, SR_CTAID.X ;  /* 0x00000000000479c3 */ /* 0x000e220000002500 */
[----:B------:R-:W1:Y:S07]  /*0030*/  LDCU.64 UR6, c[0x0][0x358] ;  /* 0x00006b00ff0677ac */ /* 0x000e6e0008000a00 */
[----:B------:R-:W0:Y:S08]  /*0040*/  LDC R5, c[0x0][0x360] ;  /* 0x0000d800ff057b82 */ /* 0x000e300000000800 */
[----:B------:R-:W2:Y:S01]  /*0050*/  LDC.64 R2, c[0x0][0x380] ;  /* 0x0000e000ff027b82 */ /* 0x000ea20000000a00 */
[----:B0-----:R-:W-:Y:S01]  /*0060*/  IMAD R4, R5, UR4, R0 ;  /* 0x0000000405047c24 */ /* 0x001fe2000f8e0200 */
[----:B-1----:R-:W-:-:S06]  /*0070*/  UMOV UR4, URZ ;  /* 0x000000ff00047c82 */ /* 0x002fcc0008000000 */
.L_x_0:
[C---:B------:R-:W-:Y:S01]  /*0080*/  IADD3 R5, PT, PT, R4.reuse, 0x1, RZ ;  /* 0x0000000104057810 */ /* 0x040fe20007ffe0ff */
[C---:B---3--:R-:W-:Y:S01]  /*0090*/  VIADD R11, R4.reuse, 0x4 ;  /* 0x00000004040b7836 */ /* 0x048fe20000000000 */
[C---:B------:R-:W-:Y:S01]  /*00a0*/  LOP3.LUT R7, R4.reuse, 0xff, RZ, 0xc0, !PT ;  /* 0x000000ff04077812 */ /* 0x040fe200078ec0ff */
[C---:B------:R-:W-:Y:S01]  /*00b0*/  VIADD R14, R4.reuse, 0x6 ;  /* 0x00000006040e7836 */ /* 0x040fe20000000000 */
[----:B------:R-:W-:Y:S01]  /*00c0*/  LOP3.LUT R5, R5, 0xff, RZ, 0xc0, !PT ;  /* 0x000000ff05057812 */ /* 0x000fe200078ec0ff */
[C---:B------:R-:W-:Y:S01]  /*00d0*/  VIADD R16, R4.reuse, 0x8 ;  /* 0x0000000804107836 */ /* 0x040fe20000000000 */
[C---:B------:R-:W-:Y:S01]  /*00e0*/  IADD3 R10, PT, PT, R4.reuse, 0x3, RZ ;  /* 0x00000003040a7810 */ /* 0x040fe20007ffe0ff */
[--C-:B--2---:R-:W-:Y:S01]  /*00f0*/  IMAD.WIDE.U32 R6, R7, 0x4, R2.reuse ;  /* 0x0000000407067825 */ /* 0x104fe200078e0002 */
[----:B------:R-:W-:Y:S01]  /*0100*/  IADD3 R12, PT, PT, R4, 0x5, RZ ;  /* 0x00000005040c7810 */ /* 0x000fe20007ffe0ff */
[----:B------:R-:W-:Y:S01]  /*0110*/  UIADD3 UR4, UPT, UPT, UR4, 0x20, URZ ;  /* 0x0000002004047890 */ /* 0x000fe2000fffe0ff */
[----:B------:R-:W-:Y:S01]  /*0120*/  LOP3.LUT R13, R10, 0xff, RZ, 0xc0, !PT ;  /* 0x000000ff0a0d7812 */ /* 0x000fe200078ec0ff */
[----:B------:R-:W-:Y:S01]  /*0130*/  IMAD.WIDE.U32 R8, R5, 0x4, R2 ;  /* 0x0000000405087825 */ /* 0x000fe200078e0002 */
[----:B------:R-:W-:Y:S01]  /*0140*/  LOP3.LUT R15, R11, 0xff, RZ, 0xc0, !PT ;  /* 0x000000ff0b0f7812 */ /* 0x000fe200078ec0ff */
[----:B------:R0:W-:Y:S01]  /*0150*/  STG.E desc[UR6][R6.64], R0 ;  /* 0x0000000006007986 */ /* 0x0001e2000c101906 */
[----:B------:R-:W-:Y:S01]  /*0160*/  LOP3.LUT R17, R14, 0xff, RZ, 0xc0, !PT ;  /* 0x000000ff0e117812 */ /* 0x000fe200078ec0ff */
[C---:B------:R-:W-:Y:S01]  /*0170*/  VIADD R5, R4.reuse, 0x2 ;  /* 0x0000000204057836 */ /* 0x040fe20000000000 */
[----:B------:R-:W-:Y:S01]  /*0180*/  IADD3 R18, PT, PT, R4, 0xf, RZ ;  /* 0x0000000f04127810 */ /* 0x000fe20007ffe0ff */
[----:B------:R1:W-:Y:S01]  /*0190*/  STG.E desc[UR6][R8.64], R0 ;  /* 0x0000000008007986 */ /* 0x0003e2000c101906 */
[----:B------:R-:W-:-:S02]  /*01a0*/  UISETP.NE.AND UP0, UPT, UR4, 0x200, UPT ;  /* 0x000002000400788c */ /* 0x000fc4000bf05270 */
[----:B------:R-:W-:-:S05]  /*01b0*/  LOP3.LUT R5, R5, 0xff, RZ, 0xc0, !PT ;  /* 0x000000ff05057812 */ /* 0x000fca00078ec0ff */
[----:B------:R-:W-:Y:S01]  /*01c0*/  IMAD.WIDE.U32 R10, R5, 0x4, R2 ;  /* 0x00000004050a7825 */ /* 0x000fe200078e0002 */
[----:B------:R-:W-:-:S03]  /*01d0*/  LOP3.LUT R5, R12, 0xff, RZ, 0xc0, !PT ;  /* 0x000000ff0c057812 */ /* 0x000fc600078ec0ff */
[--C-:B0-----:R-:W-:Y:S01]  /*01e0*/  IMAD.WIDE.U32 R6, R13, 0x4, R2.reuse ;  /* 0x000000040d067825 */ /* 0x101fe200078e0002 */
[----:B------:R0:W-:Y:S03]  /*01f0*/  STG.E desc[UR6][R10.64], R0 ;  /* 0x000000000a007986 */ /* 0x0001e6000c101906 */
[--C-:B------:R-:W-:Y:S01]  /*0200*/  IMAD.WIDE.U32 R12, R5, 0x4, R2.reuse ;  /* 0x00000004050c7825 */ /* 0x100fe200078e0002 */
[----:B------:R-:W-:Y:S01]  /*0210*/  IADD3 R5, PT, PT, R4, 0x7, RZ ;  /* 0x0000000704057810 */ /* 0x000fe20007ffe0ff */
[----:B------:R2:W-:Y:S02]  /*0220*/  STG.E desc[UR6][R6.64], R0 ;  /* 0x0000000006007986 */ /* 0x0005e4000c101906 */
[----:B-1----:R-:W-:Y:S01]  /*0230*/  IMAD.WIDE.U32 R8, R15, 0x4, R2 ;  /* 0x000000040f087825 */ /* 0x002fe200078e0002 */
[----:B------:R-:W-:-:S03]  /*0240*/  LOP3.LUT R5, R5, 0xff, RZ, 0xc0, !PT ;  /* 0x000000ff05057812 */ /* 0x000fc600078ec0ff */
[--C-:B------:R-:W-:Y:S01]  /*0250*/  IMAD.WIDE.U32 R14, R17, 0x4, R2.reuse ;  /* 0x00000004110e7825 */ /* 0x100fe200078e0002 */
[----:B------:R1:W-:Y:S01]  /*0260*/  STG.E desc[UR6][R8.64], R0 ;  /* 0x0000000008007986 */ /* 0x0003e2000c101906 */
[C---:B------:R-:W-:Y:S02]  /*0270*/  IADD3 R17, PT, PT, R4.reuse, 0x9, RZ ;  /* 0x0000000904117810 */ /* 0x040fe40007ffe0ff */
[----:B0-----:R-:W-:Y:S01]  /*0280*/  VIADD R10, R4, 0xa ;  /* 0x0000000a040a7836 */ /* 0x001fe20000000000 */
[----:B------:R0:W-:Y:S01]  /*0290*/  STG.E desc[UR6][R12.64], R0 ;  /* 0x000000000c007986 */ /* 0x0001e2000c101906 */
[--C-:B--2---:R-:W-:Y:S01]  /*02a0*/  IMAD.WIDE.U32 R6, R5, 0x4, R2.reuse ;  /* 0x0000000405067825 */ /* 0x104fe200078e0002 */
[----:B------:R-:W-:Y:S02]  /*02b0*/  LOP3.LUT R11, R16, 0xff, RZ, 0xc0, !PT ;  /* 0x000000ff100b7812 */ /* 0x000fe400078ec0ff */
[----:B------:R-:W-:Y:S01]  /*02c0*/  LOP3.LUT R5, R10, 0xff, RZ, 0xc0, !PT ;  /* 0x000000ff0a057812 */ /* 0x000fe200078ec0ff */
[----:B------:R2:W-:Y:S01]  /*02d0*/  STG.E desc[UR6][R14.64], R0 ;  /* 0x000000000e007986 */ /* 0x0005e2000c101906 */
[----:B------:R-:W-:Y:S01]  /*02e0*/  LOP3.LUT R17, R17, 0xff, RZ, 0xc0, !PT ;  /* 0x000000ff11117812 */ /* 0x000fe200078ec0ff */
[--C-:B-1----:R-:W-:Y:S01]  /*02f0*/  IMAD.WIDE.U32 R8, R11, 0x4, R2.reuse ;  /* 0x000000040b087825 */ /* 0x102fe200078e0002 */
[----:B------:R-:W-:Y:S01]  /*0300*/  IADD3 R16, PT, PT, R4, 0xb, RZ ;  /* 0x0000000b04107810 */ /* 0x000fe20007ffe0ff */
[----:B------:R1:W-:Y:S02]  /*0310*/  STG.E desc[UR6][R6.64], R0 ;  /* 0x0000000006007986 */ /* 0x0003e4000c101906 */
[----:B0-----:R-:W-:Y:S01]  /*0320*/  IMAD.WIDE.U32 R12, R5, 0x4, R2 ;  /* 0x00000004050c7825 */ /* 0x001fe200078e0002 */
[----:B------:R-:W-:Y:S01]  /*0330*/  LOP3.LUT R19, R16, 0xff, RZ, 0xc0, !PT ;  /* 0x000000ff10137812 */ /* 0x000fe200078ec0ff */
[----:B------:R0:W-:Y:S01]  /*0340*/  STG.E desc[UR6][R8.64], R0 ;  /* 0x0000000008007986 */ /* 0x0001e2000c101906 */
[C---:B------:R-:W-:Y:S01]  /*0350*/  IADD3 R16, PT, PT, R4.reuse, 0xd, RZ ;  /* 0x0000000d04107810 */ /* 0x040fe20007ffe0ff */
[----:B------:R-:W-:-:S02]  /*0360*/  VIADD R5, R4, 0xc ;  /* 0x0000000c04057836 */ /* 0x000fc40000000000 */
[----:B------:R-:W-:-:S03]  /*0370*/  IMAD.WIDE.U32 R10, R17, 0x4, R2 ;  /* 0x00000004110a7825 */ /* 0x000fc600078e0002 */
[----:B------:R-:W-:Y:S01]  /*0380*/  LOP3.LUT R5, R5, 0xff, RZ, 0xc0, !PT ;  /* 0x000000ff05057812 */ /* 0x000fe200078ec0ff */
[----:B------:R-:W-:Y:S01]  /*0390*/  VIADD R17, R4, 0xe ;  /* 0x0000000e04117836 */ /* 0x000fe20000000000 */
[----:B------:R-:W-:Y:S01]  /*03a0*/  STG.E desc[UR6][R10.64], R0 ;  /* 0x000000000a007986 */ /* 0x000fe2000c101906 */
[--C-:B--2---:R-:W-:Y:S01]  /*03b0*/  IMAD.WIDE.U32 R14, R19, 0x4, R2.reuse ;  /* 0x00000004130e7825 */ /* 0x104fe200078e0002 */
[----:B------:R-:W-:Y:S02]  /*03c0*/  LOP3.LUT R19, R16, 0xff, RZ, 0xc0, !PT ;  /* 0x000000ff10137812 */ /* 0x000fe400078ec0ff */
[----:B------:R2:W-:Y:S01]  /*03d0*/  STG.E desc[UR6][R12.64], R0 ;  /* 0x000000000c007986 */ /* 0x0005e2000c101906 */
[----:B-1----:R-:W-:Y:S01]  /*03e0*/  IMAD.WIDE.U32 R6, R5, 0x4, R2 ;  /* 0x0000000405067825 */ /* 0x002fe200078e0002 */
[----:B------:R-:W-:Y:S02]  /*03f0*/  LOP3.LUT R5, R18, 0xff, RZ, 0xc0, !PT ;  /* 0x000000ff12057812 */ /* 0x000fe400078ec0ff */
[----:B------:R-:W-:Y:S01]  /*0400*/  LOP3.LUT R17, R17, 0xff, RZ, 0xc0, !PT ;  /* 0x000000ff11117812 */ /* 0x000fe200078ec0ff */
[C---:B------:R-:W-:Y:S01]  /*0410*/  VIADD R16, R4.reuse, 0x10 ;  /* 0x0000001004107836 */ /* 0x040fe20000000000 */
[----:B------:R-:W-:Y:S01]  /*0420*/  STG.E desc[UR6][R14.64], R0 ;  /* 0x000000000e007986 */ /* 0x000fe2000c101906 */
[----:B------:R-:W-:-:S02]  /*0430*/  VIADD R18, R4, 0x14 ;  /* 0x0000001404127836 */ /* 0x000fc40000000000 */
[--C-:B0-----:R-:W-:Y:S01]  /*0440*/  IMAD.WIDE.U32 R8, R19, 0x4, R2.reuse ;  /* 0x0000000413087825 */ /* 0x101fe200078e0002 */
[----:B------:R-:W-:Y:S01]  /*0450*/  LOP3.LUT R19, R16, 0xff, RZ, 0xc0, !PT ;  /* 0x000000ff10137812 */ /* 0x000fe200078ec0ff */
[----:B------:R0:W-:Y:S02]  /*0460*/  STG.E desc[UR6][R6.64], R0 ;  /* 0x0000000006007986 */ /* 0x0001e4000c101906 */
[--C-:B--2---:R-:W-:Y:S01]  /*0470*/  IMAD.WIDE.U32 R12, R5, 0x4, R2.reuse ;  /* 0x00000004050c7825 */ /* 0x104fe200078e0002 */
[C---:B------:R-:W-:Y:S01]  /*0480*/  IADD3 R5, PT, PT, R4.reuse, 0x11, RZ ;  /* 0x0000001104057810 */ /* 0x040fe20007ffe0ff */
[----:B------:R1:W-:Y:S02]  /*0490*/  STG.E desc[UR6][R8.64], R0 ;  /* 0x0000000008007986 */ /* 0x0003e4000c101906 */
[--C-:B------:R-:W-:Y:S01]  /*04a0*/  IMAD.WIDE.U32 R10, R17, 0x4, R2.reuse ;  /* 0x00000004110a7825 */ /* 0x100fe200078e0002 */
[----:B------:R-:W-:Y:S02]  /*04b0*/  LOP3.LUT R5, R5, 0xff, RZ, 0xc0, !PT ;  /* 0x000000ff05057812 */ /* 0x000fe400078ec0ff */
[C---:B------:R-:W-:Y:S01]  /*04c0*/  IADD3 R17, PT, PT, R4.reuse, 0x13, RZ ;  /* 0x0000001304117810 */ /* 0x040fe20007ffe0ff */
[----:B------:R-:W-:Y:S01]  /*04d0*/  VIADD R16, R4, 0x12 ;  /* 0x0000001204107836 */ /* 0x000fe20000000000 */
[----:B------:R2:W-:Y:S01]  /*04e0*/  STG.E desc[UR6][R10.64], R0 ;  /* 0x000000000a007986 */ /* 0x0005e2000c101906 */
[----:B0-----:R-:W-:Y:S01]  /*04f0*/  IMAD.WIDE.U32 R6, R5, 0x4, R2 ;  /* 0x0000000405067825 */ /* 0x001fe200078e0002 */
[----:B------:R-:W-:-:S02]  /*0500*/  LOP3.LUT R5, R18, 0xff, RZ, 0xc0, !PT ;  /* 0x000000ff12057812 */ /* 0x000fc400078ec0ff */
[----:B------:R0:W-:Y:S01]  /*0510*/  STG.E desc[UR6][R12.64], R0 ;  /* 0x000000000c007986 */ /* 0x0001e2000c101906 */
[--C-:B------:R-:W-:Y:S01]  /*0520*/  IMAD.WIDE.U32 R14, R19, 0x4, R2.reuse ;  /* 0x00000004130e7825 */ /* 0x100fe200078e0002 */
[----:B------:R-:W-:Y:S02]  /*0530*/  LOP3.LUT R19, R16, 0xff, RZ, 0xc0, !PT ;  /* 0x000000ff10137812 */ /* 0x000fe400078ec0ff */
[----:B------:R-:W-:Y:S02]  /*0540*/  IADD3 R16, PT, PT, R4, 0x15, RZ ;  /* 0x0000001504107810 */ /* 0x000fe40007ffe0ff */
[----:B------:R-:W-:Y:S01]  /*0550*/  LOP3.LUT R17, R17, 0xff, RZ, 0xc0, !PT ;  /* 0x000000ff11117812 */ /* 0x000fe200078ec0ff */
[--C-:B-1----:R-:W-:Y:S01]  /*0560*/  IMAD.WIDE.U32 R8, R19, 0x4, R2.reuse ;  /* 0x0000000413087825 */ /* 0x102fe200078e0002 */
[----:B------:R-:W-:Y:S01]  /*0570*/  LOP3.LUT R19, R16, 0xff, RZ, 0xc0, !PT ;  /* 0x000000ff10137812 */ /* 0x000fe200078ec0ff */
[----:B------:R1:W-:Y:S01]  /*0580*/  STG.E desc[UR6][R14.64], R0 ;  /* 0x000000000e007986 */ /* 0x0003e2000c101906 */
[C---:B------:R-:W-:Y:S01]  /*0590*/  IADD3 R16, PT, PT, R4.reuse, 0x17, RZ ;  /* 0x0000001704107810 */ /* 0x040fe20007ffe0ff */
[--C-:B--2---:R-:W-:Y:S01]  /*05a0*/  IMAD.WIDE.U32 R10, R17, 0x4, R2.reuse ;  /* 0x00000004110a7825 */ /* 0x104fe200078e0002 */
[----:B------:R-:W-:Y:S01]  /*05b0*/  IADD3 R18, PT, PT, R4, 0x19, RZ ;  /* 0x0000001904127810 */ /* 0x000fe20007ffe0ff */
[----:B------:R2:W-:Y:S02]  /*05c0*/  STG.E desc[UR6][R6.64], R0 ;  /* 0x0000000006007986 */ /* 0x0005e4000c101906 */
[----:B0-----:R-:W-:-:S02]  /*05d0*/  IMAD.WIDE.U32 R12, R5, 0x4, R2 ;  /* 0x00000004050c7825 */ /* 0x001fc400078e0002 */
[----:B------:R0:W-:Y:S02]  /*05e0*/  STG.E desc[UR6][R8.64], R0 ;  /* 0x0000000008007986 */ /* 0x0001e4000c101906 */
[C---:B------:R-:W-:Y:S02]  /*05f0*/  VIADD R5, R4.reuse, 0x16 ;  /* 0x0000001604057836 */ /* 0x040fe40000000000 */
[----:B------:R-:W-:Y:S01]  /*0600*/  VIADD R17, R4, 0x18 ;  /* 0x0000001804117836 */ /* 0x000fe20000000000 */
[----:B------:R3:W-:Y:S01]  /*0610*/  STG.E desc[UR6][R10.64], R0 ;  /* 0x000000000a007986 */ /* 0x0007e2000c101906 */
[--C-:B-1----:R-:W-:Y:S01]  /*0620*/  IMAD.WIDE.U32 R14, R19, 0x4, R2.reuse ;  /* 0x00000004130e7825 */ /* 0x102fe200078e0002 */
[----:B------:R-:W-:Y:S02]  /*0630*/  LOP3.LUT R5, R5, 0xff, RZ, 0xc0, !PT ;  /* 0x000000ff05057812 */ /* 0x000fe400078ec0ff */
[----:B------:R-:W-:Y:S01]  /*0640*/  LOP3.LUT R19, R16, 0xff, RZ, 0xc0, !PT ;  /* 0x000000ff10137812 */ /* 0x000fe200078ec0ff */
[----:B------:R-:W-:Y:S01]  /*0650*/  VIADD R16, R4, 0x1a ;  /* 0x0000001a04107836 */ /* 0x000fe20000000000 */
[----:B------:R-:W-:Y:S01]  /*0660*/  LOP3.LUT R17, R17, 0xff, RZ, 0xc0, !PT ;  /* 0x000000ff11117812 */ /* 0x000fe200078ec0ff */
[--C-:B--2---:R-:W-:Y:S01]  /*0670*/  IMAD.WIDE.U32 R6, R5, 0x4, R2.reuse ;  /* 0x0000000405067825 */ /* 0x104fe200078e0002 */
[----:B------:R-:W-:Y:S01]  /*0680*/  LOP3.LUT R5, R18, 0xff, RZ, 0xc0, !PT ;  /* 0x000000ff12057812 */ /* 0x000fe200078ec0ff */
[----:B------:R1:W-:Y:S02]  /*0690*/  STG.E desc[UR6][R12.64], R0 ;  /* 0x000000000c007986 */ /* 0x0003e4000c101906 */
[----:B0-----:R-:W-:Y:S01]  /*06a0*/  IMAD.WIDE.U32 R8, R19, 0x4, R2 ;  /* 0x0000000413087825 */ /* 0x001fe200078e0002 */
[----:B------:R-:W-:Y:S01]  /*06b0*/  LOP3.LUT R19, R16, 0xff, RZ, 0xc0, !PT ;  /* 0x000000ff10137812 */ /* 0x000fe200078ec0ff */
[----:B------:R0:W-:Y:S02]  /*06c0*/  STG.E desc[UR6][R14.64], R0 ;  /* 0x000000000e007986 */ /* 0x0001e4000c101906 */
[----:B------:R-:W-:-:S02]  /*06d0*/  VIADD R16, R4, 0x1c ;  /* 0x0000001c04107836 */ /* 0x000fc40000000000 */
[--C-:B---3--:R-:W-:Y:S01]  /*06e0*/  IMAD.WIDE.U32 R10, R17, 0x4, R2.reuse ;  /* 0x00000004110a7825 */ /* 0x108fe200078e0002 */
[C---:B------:R-:W-:Y:S01]  /*06f0*/  IADD3 R17, PT, PT, R4.reuse, 0x1d, RZ ;  /* 0x0000001d04117810 */ /* 0x040fe20007ffe0ff */
[----:B------:R2:W-:Y:S02]  /*0700*/  STG.E desc[UR6][R6.64], R0 ;  /* 0x0000000006007986 */ /* 0x0005e4000c101906 */
[--C-:B-1----:R-:W-:Y:S01]  /*0710*/  IMAD.WIDE.U32 R12, R5, 0x4, R2.reuse ;  /* 0x00000004050c7825 */ /* 0x102fe200078e0002 */
[C---:B------:R-:W-:Y:S01]  /*0720*/  IADD3 R5, PT, PT, R4.reuse, 0x1b, RZ ;  /* 0x0000001b04057810 */ /* 0x040fe20007ffe0ff */
[----:B------:R1:W-:Y:S01]  /*0730*/  STG.E desc[UR6][R8.64], R0 ;  /* 0x0000000008007986 */ /* 0x0003e2000c101906 */
[----:B------:R-:W-:Y:S01]  /*0740*/  LOP3.LUT R17, R17, 0xff, RZ, 0xc0, !PT ;  /* 0x000000ff11117812 */ /* 0x000fe200078ec0ff */
[----:B------:R-:W-:Y:S01]  /*0750*/  VIADD R18, R4, 0x1e ;  /* 0x0000001e04127836 */ /* 0x000fe20000000000 */
[----:B------:R-:W-:Y:S01]  /*0760*/  LOP3.LUT R5, R5, 0xff, RZ, 0xc0, !PT ;  /* 0x000000ff05057812 */ /* 0x000fe200078ec0ff */
[----:B0-----:R-:W-:Y:S01]  /*0770*/  IMAD.WIDE.U32 R14, R19, 0x4, R2 ;  /* 0x00000004130e7825 */ /* 0x001fe200078e0002 */
[----:B------:R0:W-:Y:S02]  /*0780*/  STG.E desc[UR6][R10.64], R0 ;  /* 0x000000000a007986 */ /* 0x0001e4000c101906 */
[----:B------:R-:W-:-:S02]  /*0790*/  LOP3.LUT R19, R18, 0xff, RZ, 0xc0, !PT ;  /* 0x000000ff12137812 */ /* 0x000fc400078ec0ff */
[C---:B--2---:R-:W-:Y:S01]  /*07a0*/  IADD3 R6, PT, PT, R4.reuse, 0x1f, RZ ;  /* 0x0000001f04067810 */ /* 0x044fe20007ffe0ff */
[----:B------:R2:W-:Y:S01]  /*07b0*/  STG.E desc[UR6][R12.64], R0 ;  /* 0x000000000c007986 */ /* 0x0005e2000c101906 */
[----:B------:R-:W-:Y:S02]  /*07c0*/  IADD3 R4, PT, PT, R4, 0x20, RZ ;  /* 0x0000002004047810 */ /* 0x000fe40007ffe0ff */
[----:B-1----:R-:W-:Y:S01]  /*07d0*/  LOP3.LUT R9, R16, 0xff, RZ, 0xc0, !PT ;  /* 0x000000ff10097812 */ /* 0x002fe200078ec0ff */
[----:B------:R1:W-:Y:S01]  /*07e0*/  STG.E desc[UR6][R14.64], R0 ;  /* 0x000000000e007986 */ /* 0x0003e2000c101906 */
[----:B------:R-:W-:Y:S01]  /*07f0*/  LOP3.LUT R21, R6, 0xff, RZ, 0xc0, !PT ;  /* 0x000000ff06157812 */ /* 0x000fe200078ec0ff */
[----:B------:R-:W-:-:S04]  /*0800*/  IMAD.WIDE.U32 R6, R5, 0x4, R2 ;  /* 0x0000000405067825 */ /* 0x000fc800078e0002 */
[--C-:B------:R-:W-:Y:S01]  /*0810*/  IMAD.WIDE.U32 R8, R9, 0x4, R2.reuse ;  /* 0x0000000409087825 */ /* 0x100fe200078e0002 */
[----:B------:R3:W-:Y:S03]  /*0820*/  STG.E desc[UR6][R6.64], R0 ;  /* 0x0000000006007986 */ /* 0x0007e6000c101906 */
[--C-:B0-----:R-:W-:Y:S01]  /*0830*/  IMAD.WIDE.U32 R10, R17, 0x4, R2.reuse ;  /* 0x00000004110a7825 */ /* 0x101fe200078e0002 */
[----:B------:R3:W-:Y:S03]  /*0840*/  STG.E desc[UR6][R8.64], R0 ;  /* 0x0000000008007986 */ /* 0x0007e6000c101906 */
[--C-:B--2---:R-:W-:Y:S01]  /*0850*/  IMAD.WIDE.U32 R12, R19, 0x4, R2.reuse ;  /* 0x00000004130c7825 */ /* 0x104fe200078e0002 */
[----:B------:R3:W-:Y:S03]  /*0860*/  STG.E desc[UR6][R10.64], R0 ;  /* 0x000000000a007986 */ /* 0x0007e6000c101906 */
[----:B-1----:R-:W-:Y:S01]  /*0870*/  IMAD.WIDE.U32 R14, R21, 0x4, R2 ;  /* 0x00000004150e7825 */ /* 0x002fe200078e0002 */
[----:B------:R3:W-:Y:S04]  /*0880*/  STG.E desc[UR6][R12.64], R0 ;  /* 0x000000000c007986 */ /* 0x0007e8000c101906 */
[----:B------:R3:W-:Y:S01]  /*0890*/  STG.E desc[UR6][R14.64], R0 ;  /* 0x000000000e007986 */ /* 0x0007e2000c101906 */
[----:B------:R-:W-:Y:S05]  /*08a0*/  BRA.U UP0, `(.L_x_0) ;  /* 0xfffffff500f47547 */ /* 0x000fea000b83ffff */
[----:B------:R-:W-:Y:S05]  /*08b0*/  EXIT ;  /* 0x000000000000794d */ /* 0x000fea0003800000 */
.L_x_1:
[----:B------:R-:W-:-:S00]  /*08c0*/  BRA `(.L_x_1) ;  /* 0xfffffffc00fc7947 */ /* 0x000fc0000383ffff */
[----:B------:R-:W-:-:S00]  /*08d0*/  NOP ;  /* 0x0000000000007918 */ /* 0x000fc00000000000 */
        /* <DEDUP_REMOVED lines=10> */
.L_x_2:


//--------------------- .nv.shared.reserved.0     --------------------------
	.section	.nv.shared.reserved.0,"aw",@nobits
	.weak		__nv_reservedSMEM_offset_0_alias
	.size		__nv_reservedSMEM_offset_0_alias, 0, 64
	.other		__nv_reservedSMEM_offset_0_alias,@"STO_CUDA_RESERVED_SHARED STV_DEFAULT"
__nv_reservedSMEM_offset_0_alias:
	.zero		0
	.zero		64


//--------------------- .nv.constant0._Z13device_globalPji --------------------------
	.section	.nv.constant0._Z13device_globalPji,"a",@progbits
	.sectionflags	@""
	.align	4
.nv.constant0._Z13device_globalPji:
	.zero		908


//--------------------- SYMBOLS --------------------------

	.type		.nv.reservedSmem.offset0,@object
	.size		.nv.reservedSmem.offset0,0x4
